	.headerflags	@"EF_CUDA_TEXMODE_UNIFIED EF_CUDA_64BIT_ADDRESS EF_CUDA_ACCELERATORS EF_CUDA_SM90 EF_CUDA_VIRTUAL_SM(EF_CUDA_SM90)"
	.elftype	@"ET_EXEC"


//--------------------- .nv.info                  --------------------------
	.section	.nv.info,"",@"SHT_CUDA_INFO"
	.align	4


	//----- nvinfo : EIATTR_REGCOUNT
	.align		4
        /*0000*/ 	.byte	0x04, 0x2f
        /*0002*/ 	.short	(.L_3 - .L_2)
	.align		4
.L_2:
        /*0004*/ 	.word	index@(triton_poi_fused_cat_2)
        /*0008*/ 	.word	0x00000016


	//----- nvinfo : EIATTR_MIN_STACK_SIZE
	.align		4
.L_3:
        /*000c*/ 	.byte	0x04, 0x12
        /*000e*/ 	.short	(.L_5 - .L_4)
	.align		4
.L_4:
        /*0010*/ 	.word	index@(triton_poi_fused_cat_2)
        /*0014*/ 	.word	0x00000000


	//----- nvinfo : EIATTR_FRAME_SIZE
	.align		4
.L_5:
        /*0018*/ 	.byte	0x04, 0x11
        /*001a*/ 	.short	(.L_7 - .L_6)
	.align		4
.L_6:
        /*001c*/ 	.word	index@(triton_poi_fused_cat_2)
        /*0020*/ 	.word	0x00000000


	//----- nvinfo : EIATTR_MIN_STACK_SIZE
	.align		4
.L_7:
        /*0024*/ 	.byte	0x04, 0x12
        /*0026*/ 	.short	(.L_9 - .L_8)
	.align		4
.L_8:
        /*0028*/ 	.word	index@(triton_poi_fused_cat_2)
        /*002c*/ 	.word	0x00000000
.L_9:


//--------------------- .nv.info.triton_poi_fused_cat_2 --------------------------
	.section	.nv.info.triton_poi_fused_cat_2,"",@"SHT_CUDA_INFO"
	.sectionflags	@""
	.align	4


	//----- nvinfo : EIATTR_CUDA_API_VERSION
	.align		4
        /*0000*/ 	.byte	0x04, 0x37
        /*0002*/ 	.short	(.L_11 - .L_10)
.L_10:
        /*0004*/ 	.word	0x0000007c


	//----- nvinfo : EIATTR_KPARAM_INFO
	.align		4
.L_11:
        /*0008*/ 	.byte	0x04, 0x17
        /*000a*/ 	.short	(.L_13 - .L_12)
.L_12:
        /*000c*/ 	.word	0x00000000
        /*0010*/ 	.short	0x0007
        /*0012*/ 	.short	0x0038
        /*0014*/ 	.byte	0x00, 0xf0, 0x11, 0x00


	//----- nvinfo : EIATTR_KPARAM_INFO
	.align		4
.L_13:
        /*0018*/ 	.byte	0x04, 0x17
        /*001a*/ 	.short	(.L_15 - .L_14)
.L_14:
        /*001c*/ 	.word	0x00000000
        /*0020*/ 	.short	0x0006
        /*0022*/ 	.short	0x0030
        /*0024*/ 	.byte	0x00, 0xf4, 0x21, 0x00


	//----- nvinfo : EIATTR_KPARAM_INFO
	.align		4
.L_15:
        /*0028*/ 	.byte	0x04, 0x17
        /*002a*/ 	.short	(.L_17 - .L_16)
.L_16:
        /*002c*/ 	.word	0x00000000
        /*0030*/ 	.short	0x0005
        /*0032*/ 	.short	0x0028
        /*0034*/ 	.byte	0x00, 0xf4, 0x21, 0x00


	//----- nvinfo : EIATTR_KPARAM_INFO
	.align		4
.L_17:
        /*0038*/ 	.byte	0x04, 0x17
        /*003a*/ 	.short	(.L_19 - .L_18)
.L_18:
        /*003c*/ 	.word	0x00000000
        /*0040*/ 	.short	0x0004
        /*0042*/ 	.short	0x0020
        /*0044*/ 	.byte	0x00, 0xf4, 0x21, 0x00


	//----- nvinfo : EIATTR_KPARAM_INFO
	.align		4
.L_19:
        /*0048*/ 	.byte	0x04, 0x17
        /*004a*/ 	.short	(.L_21 - .L_20)
.L_20:
        /*004c*/ 	.word	0x00000000
        /*0050*/ 	.short	0x0003
        /*0052*/ 	.short	0x0018
        /*0054*/ 	.byte	0x00, 0xf4, 0x21, 0x00


	//----- nvinfo : EIATTR_KPARAM_INFO
	.align		4
.L_21:
        /*0058*/ 	.byte	0x04, 0x17
        /*005a*/ 	.short	(.L_23 - .L_22)
.L_22:
        /*005c*/ 	.word	0x00000000
        /*0060*/ 	.short	0x0002
        /*0062*/ 	.short	0x0010
        /*0064*/ 	.byte	0x00, 0xf4, 0x21, 0x00


	//----- nvinfo : EIATTR_KPARAM_INFO
	.align		4
.L_23:
        /*0068*/ 	.byte	0x04, 0x17
        /*006a*/ 	.short	(.L_25 - .L_24)
.L_24:
        /*006c*/ 	.word	0x00000000
        /*0070*/ 	.short	0x0001
        /*0072*/ 	.short	0x0008
        /*0074*/ 	.byte	0x00, 0xf4, 0x21, 0x00


	//----- nvinfo : EIATTR_KPARAM_INFO
	.align		4
.L_25:
        /*0078*/ 	.byte	0x04, 0x17
        /*007a*/ 	.short	(.L_27 - .L_26)
.L_26:
        /*007c*/ 	.word	0x00000000
        /*0080*/ 	.short	0x0000
        /*0082*/ 	.short	0x0000
        /*0084*/ 	.byte	0x00, 0xf4, 0x21, 0x00


	//----- nvinfo : EIATTR_SPARSE_MMA_MASK
	.align		4
.L_27:
        /*0088*/ 	.byte	0x03, 0x50
        /*008a*/ 	.short	0x0000


	//----- nvinfo : EIATTR_MAXREG_COUNT
	.align		4
        /*008c*/ 	.byte	0x03, 0x1b
        /*008e*/ 	.short	0x00ff


	//----- nvinfo : EIATTR_EXIT_INSTR_OFFSETS
	.align		4
        /*0090*/ 	.byte	0x04, 0x1c
        /*0092*/ 	.short	(.L_29 - .L_28)


	//   ....[0]....
.L_28:
        /*0094*/ 	.word	0x00000500


	//   ....[1]....
        /*0098*/ 	.word	0x00000520


	//----- nvinfo : EIATTR_REQNTID
	.align		4
.L_29:
        /*009c*/ 	.byte	0x04, 0x10
        /*009e*/ 	.short	(.L_31 - .L_30)
.L_30:
        /*00a0*/ 	.word	0x00000080
        /*00a4*/ 	.word	0x00000001
        /*00a8*/ 	.word	0x00000001


	//----- nvinfo : EIATTR_CBANK_PARAM_SIZE
	.align		4
.L_31:
        /*00ac*/ 	.byte	0x03, 0x19
        /*00ae*/ 	.short	0x003c


	//----- nvinfo : EIATTR_PARAM_CBANK
	.align		4
        /*00b0*/ 	.byte	0x04, 0x0a
        /*00b2*/ 	.short	(.L_33 - .L_32)
	.align		4
.L_32:
        /*00b4*/ 	.word	index@(.nv.constant0.triton_poi_fused_cat_2)
        /*00b8*/ 	.short	0x0210
        /*00ba*/ 	.short	0x003c


	//----- nvinfo : EIATTR_SW_WAR
	.align		4
.L_33:
        /*00bc*/ 	.byte	0x04, 0x36
        /*00be*/ 	.short	(.L_35 - .L_34)
.L_34:
        /*00c0*/ 	.word	0x00000008
.L_35:


//--------------------- .nv.callgraph             --------------------------
	.section	.nv.callgraph,"",@"SHT_CUDA_CALLGRAPH"
	.align	4
	.sectionentsize	8
	.align		4
        /*0000*/ 	.word	0x00000000
	.align		4
        /*0004*/ 	.word	0xffffffff
	.align		4
        /*0008*/ 	.word	0x00000000
	.align		4
        /*000c*/ 	.word	0xfffffffe
	.align		4
        /*0010*/ 	.word	0x00000000
	.align		4
        /*0014*/ 	.word	0xfffffffd
	.align		4
        /*0018*/ 	.word	0x00000000
	.align		4
        /*001c*/ 	.word	0xfffffffc


//--------------------- .nv.constant4             --------------------------
	.section	.nv.constant4,"a",@progbits
	.align	8
	.align		8
.nv.constant4:
        /*0000*/ 	.dword	_$_str
	.align		8
        /*0008*/ 	.dword	_$_str_$_2


//--------------------- .text.triton_poi_fused_cat_2 --------------------------
	.section	.text.triton_poi_fused_cat_2,"ax",@progbits
	.align	128
        .global         triton_poi_fused_cat_2
        .type           triton_poi_fused_cat_2,@function
        .size           triton_poi_fused_cat_2,(.L_x_1 - triton_poi_fused_cat_2)
        .other          triton_poi_fused_cat_2,@"STO_CUDA_ENTRY STV_DEFAULT"
triton_poi_fused_cat_2:
.text.triton_poi_fused_cat_2:
[----:B------:R-:W0:Y:S01]  /*0000*/  LDC R1, c[0x0][0x28] ;  /* 0x00000a00ff017b82 */ /* 0x000e220000000800 */
[----:B------:R-:W1:Y:S07]  /*0010*/  S2R R0, SR_TID.X ;  /* 0x0000000000007919 */ /* 0x000e6e0000002100 */
[----:B------:R-:W2:Y:S01]  /*0020*/  LDC.64 R12, c[0x0][0x220] ;  /* 0x00008800ff0c7b82 */ /* 0x000ea20000000a00 */
[----:B------:R-:W-:Y:S01]  /*0030*/  IMAD.MOV.U32 R4, RZ, RZ, RZ ;  /* 0x000000ffff047224 */ /* 0x000fe200078e00ff */
[----:B------:R-:W-:Y:S01]  /*0040*/  ULDC.64 UR4, c[0x0][0x208] ;  /* 0x0000820000047ab9 */ /* 0x000fe20000000a00 */
[----:B------:R-:W3:Y:S01]  /*0050*/  S2R R3, SR_CTAID.X ;  /* 0x0000000000037919 */ /* 0x000ee20000002500 */
[----:B------:R-:W-:-:S04]  /*0060*/  ULDC.64 UR6, c[0x0][0x238] ;  /* 0x00008e0000067ab9 */ /* 0x000fc80000000a00 */
[----:B------:R-:W4:Y:S08]  /*0070*/  LDC.64 R14, c[0x0][0x210] ;  /* 0x00008400ff0e7b82 */ /* 0x000f300000000a00 */
[----:B------:R-:W5:Y:S08]  /*0080*/  LDC.64 R10, c[0x0][0x218] ;  /* 0x00008600ff0a7b82 */ /* 0x000f700000000a00 */
[----:B------:R-:W4:Y:S01]  /*0090*/  LDC.64 R8, c[0x0][0x228] ;  /* 0x00008a00ff087b82 */ /* 0x000f220000000a00 */
[----:B-1----:R-:W-:-:S05]  /*00a0*/  LOP3.LUT R0, R0, 0x7f, RZ, 0xc0, !PT ;  /* 0x0000007f00007812 */ /* 0x002fca00078ec0ff */
[----:B---3--:R-:W-:-:S05]  /*00b0*/  IMAD R0, R3, 0x80, R0 ;  /* 0x0000008003007824 */ /* 0x008fca00078e0200 */
[----:B------:R-:W-:-:S04]  /*00c0*/  SHF.R.S32.HI R5, RZ, 0x1f, R0 ;  /* 0x0000001fff057819 */ /* 0x000fc80000011400 */
[----:B------:R-:W-:-:S04]  /*00d0*/  LEA.HI R5, R5, R0, RZ, 0x4 ;  /* 0x0000000005057211 */ /* 0x000fc800078f20ff */
[----:B------:R-:W-:-:S05]  /*00e0*/  SHF.R.S32.HI R7, RZ, 0x4, R5 ;  /* 0x00000004ff077819 */ /* 0x000fca0000011405 */
[----:B------:R-:W-:-:S05]  /*00f0*/  IMAD.HI R2, R7, 0x2e8ba2e9, RZ ;  /* 0x2e8ba2e907027827 */ /* 0x000fca00078e02ff */
[----:B------:R-:W-:-:S04]  /*0100*/  SHF.R.U32.HI R3, RZ, 0x1f, R2 ;  /* 0x0000001fff037819 */ /* 0x000fc80000011602 */
[----:B------:R-:W-:-:S05]  /*0110*/  LEA.HI.SX32 R2, R2, R3, 0x1d ;  /* 0x0000000302027211 */ /* 0x000fca00078feaff */
[----:B------:R-:W-:-:S04]  /*0120*/  IMAD R7, R2, -0x2c, R7 ;  /* 0xffffffd402077824 */ /* 0x000fc800078e0207 */
[C---:B--2---:R-:W-:Y:S01]  /*0130*/  IMAD.WIDE R12, R7.reuse, 0x4, R12 ;  /* 0x00000004070c7825 */ /* 0x044fe200078e020c */
[----:B------:R-:W-:-:S04]  /*0140*/  ISETP.GE.AND P2, PT, R7, 0x28, PT ;  /* 0x000000280700780c */ /* 0x000fc80003f46270 */
[----:B------:R-:W-:-:S13]  /*0150*/  ISETP.LT.AND P3, PT, R0, 0xb00, !P2 ;  /* 0x00000b000000780c */ /* 0x000fda0005761270 */
[----:B------:R1:W2:Y:S01]  /*0160*/  @P3 LDG.E.EL R4, desc[UR4][R12.64] ;  /* 0x000000040c043981 */ /* 0x0002a2000c2e1900 */
[----:B------:R-:W-:-:S05]  /*0170*/  IMAD.HI R2, R0, 0x2e8ba2e9, RZ ;  /* 0x2e8ba2e900027827 */ /* 0x000fca00078e02ff */
[----:B------:R-:W-:-:S04]  /*0180*/  SHF.R.U32.HI R3, RZ, 0x1f, R2 ;  /* 0x0000001fff037819 */ /* 0x000fc80000011602 */
[----:B------:R-:W-:Y:S01]  /*0190*/  LEA.HI.SX32 R19, R2, R3, 0x19 ;  /* 0x0000000302137211 */ /* 0x000fe200078fcaff */
[----:B-1----:R-:W-:Y:S01]  /*01a0*/  IMAD.MOV.U32 R12, RZ, RZ, RZ ;  /* 0x000000ffff0c7224 */ /* 0x002fe200078e00ff */
[----:B------:R-:W1:Y:S03]  /*01b0*/  LDC.64 R2, c[0x0][0x230] ;  /* 0x00008c00ff027b82 */ /* 0x000e660000000a00 */
[----:B------:R-:W-:-:S04]  /*01c0*/  IMAD R6, R19, -0x2c0, R0 ;  /* 0xfffffd4013067824 */ /* 0x000fc800078e0200 */
[----:B------:R-:W-:Y:S02]  /*01d0*/  IMAD R17, R19, 0x280, R6 ;  /* 0x0000028013117824 */ /* 0x000fe400078e0206 */
[----:B------:R-:W-:Y:S02]  /*01e0*/  IMAD.MOV.U32 R6, RZ, RZ, RZ ;  /* 0x000000ffff067224 */ /* 0x000fe400078e00ff */
[----:B----4-:R-:W-:-:S04]  /*01f0*/  IMAD.WIDE R14, R17, 0x4, R14 ;  /* 0x00000004110e7825 */ /* 0x010fc800078e020e */
[----:B-----5:R-:W-:Y:S01]  /*0200*/  IMAD.WIDE R16, R7, 0x4, R10 ;  /* 0x0000000407107825 */ /* 0x020fe200078e020a */
[----:B------:R-:W-:Y:S01]  /*0210*/  LOP3.LUT R11, R5, 0xfffffff0, RZ, 0xc0, !PT ;  /* 0xfffffff0050b7812 */ /* 0x000fe200078ec0ff */
[----:B------:R-:W3:Y:S02]  /*0220*/  @P3 LDG.E R12, desc[UR4][R14.64] ;  /* 0x000000040e0c3981 */ /* 0x000ee4000c1e1900 */
[----:B------:R-:W-:Y:S02]  /*0230*/  IMAD.MOV.U32 R10, RZ, RZ, RZ ;  /* 0x000000ffff0a7224 */ /* 0x000fe400078e00ff */
[----:B------:R-:W4:Y:S01]  /*0240*/  @P3 LDG.E.EL R6, desc[UR4][R16.64] ;  /* 0x0000000410063981 */ /* 0x000f22000c2e1900 */
[----:B------:R-:W-:Y:S02]  /*0250*/  IMAD.MOV.U32 R5, RZ, RZ, RZ ;  /* 0x000000ffff057224 */ /* 0x000fe400078e00ff */
[----:B------:R-:W-:Y:S02]  /*0260*/  IMAD.SHL.U32 R19, R19, 0x40, RZ ;  /* 0x0000004013137824 */ /* 0x000fe400078e00ff */
[----:B0-----:R-:W-:Y:S01]  /*0270*/  IMAD.WIDE R8, R7, 0x4, R8 ;  /* 0x0000000407087825 */ /* 0x001fe200078e0208 */
[----:B------:R-:W-:-:S03]  /*0280*/  ISETP.GE.AND P0, PT, R0, 0xb00, PT ;  /* 0x00000b000000780c */ /* 0x000fc60003f06270 */
[----:B-1----:R-:W-:-:S04]  /*0290*/  IMAD.WIDE R2, R7, 0x4, R2 ;  /* 0x0000000407027825 */ /* 0x002fc800078e0202 */
[----:B------:R-:W-:Y:S02]  /*02a0*/  IMAD.IADD R11, R0, 0x1, -R11 ;  /* 0x00000001000b7824 */ /* 0x000fe400078e0a0b */
[C---:B------:R-:W-:Y:S01]  /*02b0*/  IMAD.SHL.U32 R18, R7.reuse, 0x10, RZ ;  /* 0x0000001007127824 */ /* 0x040fe200078e00ff */
[--C-:B------:R-:W-:Y:S01]  /*02c0*/  SHF.R.S32.HI R13, RZ, 0x1f, R19.reuse ;  /* 0x0000001fff0d7819 */ /* 0x100fe20000011413 */
[----:B------:R0:W5:Y:S01]  /*02d0*/  @P3 LDG.E.EL R10, desc[UR4][R8.64] ;  /* 0x00000004080a3981 */ /* 0x000162000c2e1900 */
[----:B------:R-:W-:Y:S02]  /*02e0*/  ISETP.GT.AND P1, PT, R7, 0x27, !P0 ;  /* 0x000000270700780c */ /* 0x000fe40004724270 */
[----:B------:R-:W-:Y:S01]  /*02f0*/  IADD3 R19, P4, P5, R18, R11, R19 ;  /* 0x0000000b12137210 */ /* 0x000fe20007d9e013 */
[----:B------:R1:W5:Y:S01]  /*0300*/  @P3 LDG.E.EL R5, desc[UR4][R2.64] ;  /* 0x0000000402053981 */ /* 0x000362000c2e1900 */
[----:B------:R-:W-:Y:S02]  /*0310*/  SHF.R.S32.HI R11, RZ, 0x1f, R11 ;  /* 0x0000001fff0b7819 */ /* 0x000fe4000001140b */
[----:B------:R-:W-:-:S04]  /*0320*/  SHF.R.S32.HI R18, RZ, 0x1f, R18 ;  /* 0x0000001fff127819 */ /* 0x000fc80000011412 */
[----:B------:R-:W-:Y:S02]  /*0330*/  IADD3.X R18, R18, R11, R13, P4, P5 ;  /* 0x0000000b12127210 */ /* 0x000fe400027ea40d */
[C---:B0-----:R-:W-:Y:S01]  /*0340*/  LEA R8, P4, R19.reuse, UR6, 0x2 ;  /* 0x0000000613087c11 */ /* 0x041fe2000f8810ff */
[----:B------:R-:W-:Y:S01]  /*0350*/  IMAD.MOV.U32 R11, RZ, RZ, RZ ;  /* 0x000000ffff0b7224 */ /* 0x000fe200078e00ff */
[----:B-1----:R-:W0:Y:S02]  /*0360*/  LDC.64 R2, c[0x0][0x240] ;  /* 0x00009000ff027b82 */ /* 0x002e240000000a00 */
[----:B------:R-:W-:-:S05]  /*0370*/  LEA.HI.X R9, R19, UR7, R18, 0x2, P4 ;  /* 0x0000000713097c11 */ /* 0x000fca000a0f1412 */
[----:B------:R4:W5:Y:S01]  /*0380*/  @P1 LDG.E R11, desc[UR4][R8.64+-0xa00] ;  /* 0xfff60004080b1981 */ /* 0x000962000c1e1900 */
[----:B------:R-:W-:Y:S02]  /*0390*/  IMAD.MOV.U32 R14, RZ, RZ, 0x3e800000 ;  /* 0x3e800000ff0e7424 */ /* 0x000fe400078e00ff */
[----:B0-----:R-:W-:Y:S01]  /*03a0*/  IMAD.WIDE R2, R0, 0x4, R2 ;  /* 0x0000000400027825 */ /* 0x001fe200078e0202 */
[----:B--2---:R-:W-:-:S05]  /*03b0*/  SEL R4, R4, RZ, P3 ;  /* 0x000000ff04047207 */ /* 0x004fca0001800000 */
[----:B------:R-:W-:-:S04]  /*03c0*/  FADD R4, R4, 9.9999997473787516356e-06 ;  /* 0x3727c5ac04047421 */ /* 0x000fc80000000000 */
[----:B------:R-:W0:Y:S02]  /*03d0*/  MUFU.SQRT R7, R4 ;  /* 0x0000000400077308 */ /* 0x000e240000002000 */
[C---:B0-----:R-:W-:Y:S02]  /*03e0*/  FSETP.GT.AND P4, PT, R7.reuse, 8.50705917302346158658e+37, PT ;  /* 0x7e8000000700780b */ /* 0x041fe40003f84000 */
[----:B------:R-:W-:-:S11]  /*03f0*/  FSETP.GEU.AND P5, PT, R7, 1.175494350822287508e-38, PT ;  /* 0x008000000700780b */ /* 0x000fd60003fae000 */
[----:B------:R-:W-:-:S04]  /*0400*/  @P4 FMUL R7, R7, 0.25 ;  /* 0x3e80000007074820 */ /* 0x000fc80000400000 */
[----:B------:R-:W-:-:S06]  /*0410*/  @!P5 FMUL R7, R7, 16777216 ;  /* 0x4b8000000707d820 */ /* 0x000fcc0000400000 */
[----:B------:R-:W0:Y:S01]  /*0420*/  MUFU.RCP R7, R7 ;  /* 0x0000000700077308 */ /* 0x000e220000001000 */
[----:B------:R-:W-:Y:S02]  /*0430*/  FSEL R14, R14, 1, P4 ;  /* 0x3f8000000e0e7808 */ /* 0x000fe40002000000 */
[----:B---3--:R-:W-:Y:S02]  /*0440*/  SEL R12, R12, RZ, P3 ;  /* 0x000000ff0c0c7207 */ /* 0x008fe40001800000 */
[----:B----4-:R-:W-:Y:S01]  /*0450*/  SEL R9, R6, RZ, P3 ;  /* 0x000000ff06097207 */ /* 0x010fe20001800000 */
[----:B------:R-:W-:-:S04]  /*0460*/  @!P5 FMUL R14, R14, 16777216 ;  /* 0x4b8000000e0ed820 */ /* 0x000fc80000400000 */
[----:B------:R-:W-:Y:S01]  /*0470*/  FADD R4, R12, -R9 ;  /* 0x800000090c047221 */ /* 0x000fe20000000000 */
[----:B-----5:R-:W-:Y:S01]  /*0480*/  SEL R10, R10, RZ, P3 ;  /* 0x000000ff0a0a7207 */ /* 0x020fe20001800000 */
[----:B0-----:R-:W-:Y:S01]  /*0490*/  FMUL R9, R7, R14 ;  /* 0x0000000e07097220 */ /* 0x001fe20000400000 */
[----:B------:R-:W-:-:S03]  /*04a0*/  SEL R5, R5, RZ, P3 ;  /* 0x000000ff05057207 */ /* 0x000fc60001800000 */
[----:B------:R-:W-:-:S04]  /*04b0*/  FMUL R4, R4, R9 ;  /* 0x0000000904047220 */ /* 0x000fc80000400000 */
[----:B------:R-:W-:-:S05]  /*04c0*/  FFMA R5, R4, R10, R5 ;  /* 0x0000000a04057223 */ /* 0x000fca0000000005 */
[----:B------:R-:W-:-:S04]  /*04d0*/  FSETP.GEU.AND P3, PT, R5, RZ, PT ;  /* 0x000000ff0500720b */ /* 0x000fc80003f6e000 */
[----:B------:R-:W-:Y:S02]  /*04e0*/  FSEL R5, R5, RZ, P3 ;  /* 0x000000ff05057208 */ /* 0x000fe40001800000 */
[----:B------:R-:W-:Y:S01]  /*04f0*/  @P2 SEL R5, R11, RZ, P1 ;  /* 0x000000ff0b052207 */ /* 0x000fe20000800000 */
[----:B------:R-:W-:Y:S06]  /*0500*/  @P0 EXIT ;  /* 0x000000000000094d */ /* 0x000fec0003800000 */
[----:B------:R-:W-:Y:S01]  /*0510*/  STG.E desc[UR4][R2.64], R5 ;  /* 0x0000000502007986 */ /* 0x000fe2000c101904 */
[----:B------:R-:W-:Y:S05]  /*0520*/  EXIT ;  /* 0x000000000000794d */ /* 0x000fea0003800000 */
.L_x_0:
[----:B------:R-:W-:-:S00]  /*0530*/  BRA `(.L_x_0) ;  /* 0xfffffffc00fc7947 */ /* 0x000fc0000383ffff */
[----:B------:R-:W-:-:S00]  /*0540*/  NOP ;  /* 0x0000000000007918 */ /* 0x000fc00000000000 */
        /* <DEDUP_REMOVED lines=11> */
.L_x_1:


//--------------------- .nv.global.init           --------------------------
	.section	.nv.global.init,"aw",@progbits
.nv.global.init:
	.type		_$_str,@object
	.size		_$_str,(_$_str_$_2 - _$_str)
_$_str:
        /*0000*/ 	.byte	0x5f, 0x5f, 0x43, 0x55, 0x44, 0x41, 0x5f, 0x46, 0x54, 0x5a, 0x00
	.type		_$_str_$_2,@object
	.size		_$_str_$_2,(.L_1 - _$_str_$_2)
_$_str_$_2:
        /*000b*/ 	.byte	0x5f, 0x5f, 0x43, 0x55, 0x44, 0x41, 0x5f, 0x50, 0x52, 0x45, 0x43, 0x5f, 0x53, 0x51, 0x52, 0x54
        /*001b*/ 	.byte	0x00
.L_1:


//--------------------- .nv.constant0.triton_poi_fused_cat_2 --------------------------
	.section	.nv.constant0.triton_poi_fused_cat_2,"a",@progbits
	.sectionflags	@""
	.align	4
.nv.constant0.triton_poi_fused_cat_2:
	.zero		588
